	.headerflags	@"EF_CUDA_TEXMODE_UNIFIED EF_CUDA_64BIT_ADDRESS EF_CUDA_ACCELERATORS EF_CUDA_SM90 EF_CUDA_VIRTUAL_SM(EF_CUDA_SM90)"
	.elftype	@"ET_EXEC"


//--------------------- .nv.info                  --------------------------
	.section	.nv.info,"",@"SHT_CUDA_INFO"
	.align	4


	//----- nvinfo : EIATTR_REGCOUNT
	.align		4
        /*0000*/ 	.byte	0x04, 0x2f
        /*0002*/ 	.short	(.L_1 - .L_0)
	.align		4
.L_0:
        /*0004*/ 	.word	index@(triton_poi_fused_clone_4)
        /*0008*/ 	.word	0x00000014


	//----- nvinfo : EIATTR_MIN_STACK_SIZE
	.align		4
.L_1:
        /*000c*/ 	.byte	0x04, 0x12
        /*000e*/ 	.short	(.L_3 - .L_2)
	.align		4
.L_2:
        /*0010*/ 	.word	index@(triton_poi_fused_clone_4)
        /*0014*/ 	.word	0x00000000


	//----- nvinfo : EIATTR_FRAME_SIZE
	.align		4
.L_3:
        /*0018*/ 	.byte	0x04, 0x11
        /*001a*/ 	.short	(.L_5 - .L_4)
	.align		4
.L_4:
        /*001c*/ 	.word	index@(triton_poi_fused_clone_4)
        /*0020*/ 	.word	0x00000000


	//----- nvinfo : EIATTR_MIN_STACK_SIZE
	.align		4
.L_5:
        /*0024*/ 	.byte	0x04, 0x12
        /*0026*/ 	.short	(.L_7 - .L_6)
	.align		4
.L_6:
        /*0028*/ 	.word	index@(triton_poi_fused_clone_4)
        /*002c*/ 	.word	0x00000000
.L_7:


//--------------------- .nv.info.triton_poi_fused_clone_4 --------------------------
	.section	.nv.info.triton_poi_fused_clone_4,"",@"SHT_CUDA_INFO"
	.sectionflags	@""
	.align	4


	//----- nvinfo : EIATTR_CUDA_API_VERSION
	.align		4
        /*0000*/ 	.byte	0x04, 0x37
        /*0002*/ 	.short	(.L_9 - .L_8)
.L_8:
        /*0004*/ 	.word	0x0000007c


	//----- nvinfo : EIATTR_KPARAM_INFO
	.align		4
.L_9:
        /*0008*/ 	.byte	0x04, 0x17
        /*000a*/ 	.short	(.L_11 - .L_10)
.L_10:
        /*000c*/ 	.word	0x00000000
        /*0010*/ 	.short	0x0005
        /*0012*/ 	.short	0x0024
        /*0014*/ 	.byte	0x00, 0xf0, 0x11, 0x00


	//----- nvinfo : EIATTR_KPARAM_INFO
	.align		4
.L_11:
        /*0018*/ 	.byte	0x04, 0x17
        /*001a*/ 	.short	(.L_13 - .L_12)
.L_12:
        /*001c*/ 	.word	0x00000000
        /*0020*/ 	.short	0x0004
        /*0022*/ 	.short	0x0020
        /*0024*/ 	.byte	0x00, 0xf0, 0x11, 0x00


	//----- nvinfo : EIATTR_KPARAM_INFO
	.align		4
.L_13:
        /*0028*/ 	.byte	0x04, 0x17
        /*002a*/ 	.short	(.L_15 - .L_14)
.L_14:
        /*002c*/ 	.word	0x00000000
        /*0030*/ 	.short	0x0003
        /*0032*/ 	.short	0x0018
        /*0034*/ 	.byte	0x00, 0xf4, 0x21, 0x00


	//----- nvinfo : EIATTR_KPARAM_INFO
	.align		4
.L_15:
        /*0038*/ 	.byte	0x04, 0x17
        /*003a*/ 	.short	(.L_17 - .L_16)
.L_16:
        /*003c*/ 	.word	0x00000000
        /*0040*/ 	.short	0x0002
        /*0042*/ 	.short	0x0010
        /*0044*/ 	.byte	0x00, 0xf4, 0x21, 0x00


	//----- nvinfo : EIATTR_KPARAM_INFO
	.align		4
.L_17:
        /*0048*/ 	.byte	0x04, 0x17
        /*004a*/ 	.short	(.L_19 - .L_18)
.L_18:
        /*004c*/ 	.word	0x00000000
        /*0050*/ 	.short	0x0001
        /*0052*/ 	.short	0x0008
        /*0054*/ 	.byte	0x00, 0xf4, 0x21, 0x00


	//----- nvinfo : EIATTR_KPARAM_INFO
	.align		4
.L_19:
        /*0058*/ 	.byte	0x04, 0x17
        /*005a*/ 	.short	(.L_21 - .L_20)
.L_20:
        /*005c*/ 	.word	0x00000000
        /*0060*/ 	.short	0x0000
        /*0062*/ 	.short	0x0000
        /*0064*/ 	.byte	0x00, 0xf4, 0x21, 0x00


	//----- nvinfo : EIATTR_SPARSE_MMA_MASK
	.align		4
.L_21:
        /*0068*/ 	.byte	0x03, 0x50
        /*006a*/ 	.short	0x0000


	//----- nvinfo : EIATTR_MAXREG_COUNT
	.align		4
        /*006c*/ 	.byte	0x03, 0x1b
        /*006e*/ 	.short	0x00ff


	//----- nvinfo : EIATTR_EXIT_INSTR_OFFSETS
	.align		4
        /*0070*/ 	.byte	0x04, 0x1c
        /*0072*/ 	.short	(.L_23 - .L_22)


	//   ....[0]....
.L_22:
        /*0074*/ 	.word	0x00000310


	//   ....[1]....
        /*0078*/ 	.word	0x000003e0


	//----- nvinfo : EIATTR_REQNTID
	.align		4
.L_23:
        /*007c*/ 	.byte	0x04, 0x10
        /*007e*/ 	.short	(.L_25 - .L_24)
.L_24:
        /*0080*/ 	.word	0x00000020
        /*0084*/ 	.word	0x00000001
        /*0088*/ 	.word	0x00000001


	//----- nvinfo : EIATTR_CBANK_PARAM_SIZE
	.align		4
.L_25:
        /*008c*/ 	.byte	0x03, 0x19
        /*008e*/ 	.short	0x0028


	//----- nvinfo : EIATTR_PARAM_CBANK
	.align		4
        /*0090*/ 	.byte	0x04, 0x0a
        /*0092*/ 	.short	(.L_27 - .L_26)
	.align		4
.L_26:
        /*0094*/ 	.word	index@(.nv.constant0.triton_poi_fused_clone_4)
        /*0098*/ 	.short	0x0210
        /*009a*/ 	.short	0x0028


	//----- nvinfo : EIATTR_SW_WAR
	.align		4
.L_27:
        /*009c*/ 	.byte	0x04, 0x36
        /*009e*/ 	.short	(.L_29 - .L_28)
.L_28:
        /*00a0*/ 	.word	0x00000008
.L_29:


//--------------------- .nv.callgraph             --------------------------
	.section	.nv.callgraph,"",@"SHT_CUDA_CALLGRAPH"
	.align	4
	.sectionentsize	8
	.align		4
        /*0000*/ 	.word	0x00000000
	.align		4
        /*0004*/ 	.word	0xffffffff
	.align		4
        /*0008*/ 	.word	0x00000000
	.align		4
        /*000c*/ 	.word	0xfffffffe
	.align		4
        /*0010*/ 	.word	0x00000000
	.align		4
        /*0014*/ 	.word	0xfffffffd
	.align		4
        /*0018*/ 	.word	0x00000000
	.align		4
        /*001c*/ 	.word	0xfffffffc


//--------------------- .text.triton_poi_fused_clone_4 --------------------------
	.section	.text.triton_poi_fused_clone_4,"ax",@progbits
	.sectionflags	@"SHF_BARRIERS=1"
	.align	128
        .global         triton_poi_fused_clone_4
        .type           triton_poi_fused_clone_4,@function
        .size           triton_poi_fused_clone_4,(.L_x_1 - triton_poi_fused_clone_4)
        .other          triton_poi_fused_clone_4,@"STO_CUDA_ENTRY STV_DEFAULT"
triton_poi_fused_clone_4:
.text.triton_poi_fused_clone_4:
[----:B------:R-:W0:Y:S01]  /*0000*/  LDC R1, c[0x0][0x28] ;  /* 0x00000a00ff017b82 */ /* 0x000e220000000800 */
[----:B------:R-:W1:Y:S07]  /*0010*/  S2R R10, SR_CTAID.X ;  /* 0x00000000000a7919 */ /* 0x000e6e0000002500 */
[----:B------:R-:W2:Y:S01]  /*0020*/  LDC.64 R6, c[0x0][0x220] ;  /* 0x00008800ff067b82 */ /* 0x000ea20000000a00 */
[----:B------:R-:W-:Y:S01]  /*0030*/  IMAD.MOV.U32 R15, RZ, RZ, RZ ;  /* 0x000000ffff0f7224 */ /* 0x000fe200078e00ff */
[----:B------:R-:W-:Y:S01]  /*0040*/  ULDC.64 UR6, c[0x0][0x208] ;  /* 0x0000820000067ab9 */ /* 0x000fe20000000a00 */
[----:B------:R-:W3:Y:S01]  /*0050*/  S2R R17, SR_TID.X ;  /* 0x0000000000117919 */ /* 0x000ee20000002100 */
[----:B------:R-:W-:Y:S01]  /*0060*/  IMAD.MOV.U32 R12, RZ, RZ, RZ ;  /* 0x000000ffff0c7224 */ /* 0x000fe200078e00ff */
[----:B------:R-:W4:Y:S03]  /*0070*/  S2R R0, SR_CTAID.Y ;  /* 0x0000000000007919 */ /* 0x000f260000002600 */
[----:B------:R-:W5:Y:S08]  /*0080*/  LDC.64 R4, c[0x0][0x218] ;  /* 0x00008600ff047b82 */ /* 0x000f700000000a00 */
[----:B------:R-:W5:Y:S01]  /*0090*/  LDC.64 R2, c[0x0][0x210] ;  /* 0x00008400ff027b82 */ /* 0x000f620000000a00 */
[----:B-1----:R-:W-:Y:S01]  /*00a0*/  IMAD.SHL.U32 R10, R10, 0x4, RZ ;  /* 0x000000040a0a7824 */ /* 0x002fe200078e00ff */
[----:B---3--:R-:W-:-:S04]  /*00b0*/  SHF.R.U32.HI R9, RZ, 0x2, R17 ;  /* 0x00000002ff097819 */ /* 0x008fc80000011611 */
[----:B------:R-:W-:Y:S01]  /*00c0*/  LOP3.LUT R11, R10, 0x3, R17, 0xf8, !PT ;  /* 0x000000030a0b7812 */ /* 0x000fe200078ef811 */
[----:B----4-:R-:W-:Y:S01]  /*00d0*/  IMAD.SHL.U32 R0, R0, 0x8, RZ ;  /* 0x0000000800007824 */ /* 0x010fe200078e00ff */
[----:B------:R-:W-:Y:S02]  /*00e0*/  SGXT.U32 R9, R9, 0x3 ;  /* 0x000000030909781a */ /* 0x000fe40000000000 */
[C---:B------:R-:W-:Y:S01]  /*00f0*/  ISETP.GE.AND P1, PT, R11.reuse, 0x4, PT ;  /* 0x000000040b00780c */ /* 0x040fe20003f26270 */
[----:B--2---:R-:W-:Y:S01]  /*0100*/  IMAD.WIDE R6, R11, 0x4, R6 ;  /* 0x000000040b067825 */ /* 0x004fe200078e0206 */
[----:B------:R-:W-:-:S04]  /*0110*/  LOP3.LUT R8, R0, R9, RZ, 0xfc, !PT ;  /* 0x0000000900087212 */ /* 0x000fc800078efcff */
[C---:B------:R-:W-:Y:S01]  /*0120*/  ISETP.LT.AND P0, PT, R8.reuse, 0x10, !P1 ;  /* 0x000000100800780c */ /* 0x040fe20004f01270 */
[----:B------:R-:W-:-:S04]  /*0130*/  IMAD R13, R8, 0x4, R11 ;  /* 0x00000004080d7824 */ /* 0x000fc800078e020b */
[C---:B-----5:R-:W-:Y:S02]  /*0140*/  IMAD.WIDE R4, R13.reuse, 0x4, R4 ;  /* 0x000000040d047825 */ /* 0x060fe400078e0204 */
[----:B------:R1:W2:Y:S02]  /*0150*/  @!P1 LDG.E.EL R15, desc[UR6][R6.64] ;  /* 0x00000006060f9981 */ /* 0x0002a4000c2e1900 */
[----:B------:R-:W-:Y:S02]  /*0160*/  IMAD.MOV.U32 R8, RZ, RZ, RZ ;  /* 0x000000ffff087224 */ /* 0x000fe400078e00ff */
[----:B0-----:R-:W-:Y:S02]  /*0170*/  IMAD.WIDE R2, R13, 0x4, R2 ;  /* 0x000000040d027825 */ /* 0x001fe400078e0202 */
[----:B------:R-:W2:Y:S04]  /*0180*/  @P0 LDG.E.EL R12, desc[UR6][R4.64] ;  /* 0x00000006040c0981 */ /* 0x000ea8000c2e1900 */
[----:B------:R0:W3:Y:S01]  /*0190*/  @P0 LDG.E.EL R8, desc[UR6][R2.64] ;  /* 0x0000000602080981 */ /* 0x0000e2000c2e1900 */
[----:B------:R-:W4:Y:S01]  /*01a0*/  S2UR UR5, SR_CgaCtaId ;  /* 0x00000000000579c3 */ /* 0x000f220000008800 */
[----:B------:R-:W-:Y:S01]  /*01b0*/  IMAD.SHL.U32 R13, R17, 0x8, RZ ;  /* 0x00000008110d7824 */ /* 0x000fe200078e00ff */
[----:B------:R-:W-:Y:S01]  /*01c0*/  UMOV UR4, 0x400 ;  /* 0x0000040000047882 */ /* 0x000fe20000000000 */
[----:B------:R-:W-:-:S02]  /*01d0*/  SHF.R.U32.HI R11, RZ, 0x3, R17 ;  /* 0x00000003ff0b7819 */ /* 0x000fc40000011611 */
[----:B------:R-:W-:Y:S02]  /*01e0*/  LOP3.LUT R0, R0, 0x7, R17, 0xf8, !PT ;  /* 0x0000000700007812 */ /* 0x000fe400078ef811 */
[----:B-1----:R-:W-:Y:S02]  /*01f0*/  LOP3.LUT R6, R13, 0x18, RZ, 0xc0, !PT ;  /* 0x000000180d067812 */ /* 0x002fe400078ec0ff */
[----:B------:R-:W-:Y:S02]  /*0200*/  SGXT.U32 R11, R11, 0x2 ;  /* 0x000000020b0b781a */ /* 0x000fe40000000000 */
[----:B------:R-:W-:Y:S02]  /*0210*/  LOP3.LUT R9, R6, R9, RZ, 0xfc, !PT ;  /* 0x0000000906097212 */ /* 0x000fe400078efcff */
[----:B------:R-:W-:Y:S02]  /*0220*/  LOP3.LUT R11, R10, R11, RZ, 0xfc, !PT ;  /* 0x0000000b0a0b7212 */ /* 0x000fe400078efcff */
[----:B0-----:R-:W-:-:S02]  /*0230*/  SHF.R.U32.HI R2, RZ, 0x1, R17 ;  /* 0x00000001ff027819 */ /* 0x001fc40000011611 */
[----:B------:R-:W-:Y:S02]  /*0240*/  ISETP.GE.AND P0, PT, R11, 0x4, PT ;  /* 0x000000040b00780c */ /* 0x000fe40003f06270 */
[----:B------:R-:W-:Y:S02]  /*0250*/  LOP3.LUT R3, R2, 0xc, RZ, 0xc0, !PT ;  /* 0x0000000c02037812 */ /* 0x000fe400078ec0ff */
[----:B------:R-:W-:Y:S02]  /*0260*/  ISETP.LT.AND P0, PT, R0, 0x10, !P0 ;  /* 0x000000100000780c */ /* 0x000fe40004701270 */
[----:B------:R-:W-:Y:S01]  /*0270*/  LOP3.LUT R2, R17, 0x1f, RZ, 0xc0, !PT ;  /* 0x0000001f11027812 */ /* 0x000fe200078ec0ff */
[----:B----4-:R-:W-:-:S06]  /*0280*/  UPRMT UR4, UR5, 0x654, UR4 ;  /* 0x0000065405047896 */ /* 0x010fcc0008000004 */
[----:B------:R-:W-:Y:S01]  /*0290*/  LEA.HI R6, R6, UR4, RZ, 0x1f ;  /* 0x0000000406067c11 */ /* 0x000fe2000f8ff8ff */
[----:B------:R-:W-:-:S04]  /*02a0*/  VIADD R3, R3, UR4 ;  /* 0x0000000403037c36 */ /* 0x000fc80008000000 */
[----:B------:R-:W-:Y:S02]  /*02b0*/  IMAD R9, R9, 0x4, R6 ;  /* 0x0000000409097824 */ /* 0x000fe400078e0206 */
[----:B------:R-:W-:Y:S02]  /*02c0*/  IMAD R4, R2, 0x4, R3 ;  /* 0x0000000402047824 */ /* 0x000fe400078e0203 */
[----:B--2---:R-:W-:-:S04]  /*02d0*/  FADD R15, R15, R12 ;  /* 0x0000000c0f0f7221 */ /* 0x004fc80000000000 */
[----:B---3--:R-:W-:-:S05]  /*02e0*/  FADD R8, R15, R8 ;  /* 0x000000080f087221 */ /* 0x008fca0000000000 */
[----:B------:R0:W-:Y:S01]  /*02f0*/  STS [R9], R8 ;  /* 0x0000000809007388 */ /* 0x0001e20000000800 */
[----:B------:R-:W-:Y:S06]  /*0300*/  BAR.SYNC.DEFER_BLOCKING 0x0 ;  /* 0x0000000000007b1d */ /* 0x000fec0000010000 */
[----:B0-----:R-:W-:Y:S05]  /*0310*/  @!P0 EXIT ;  /* 0x000000000000894d */ /* 0x001fea0003800000 */
[----:B------:R-:W0:Y:S01]  /*0320*/  LDS R9, [R4] ;  /* 0x0000000004097984 */ /* 0x000e220000000800 */
[----:B------:R-:W-:Y:S01]  /*0330*/  SHF.R.S32.HI R5, RZ, 0x1f, R0 ;  /* 0x0000001fff057819 */ /* 0x000fe20000011400 */
[----:B------:R-:W1:Y:S03]  /*0340*/  LDC.64 R2, c[0x0][0x228] ;  /* 0x00008a00ff027b82 */ /* 0x000e660000000a00 */
[----:B------:R-:W-:-:S04]  /*0350*/  LEA.HI R5, R5, R0, RZ, 0x2 ;  /* 0x0000000005057211 */ /* 0x000fc800078f10ff */
[C---:B------:R-:W-:Y:S01]  /*0360*/  LOP3.LUT R7, R5.reuse, 0xfffffffc, RZ, 0xc0, !PT ;  /* 0xfffffffc05077812 */ /* 0x040fe200078ec0ff */
[----:B------:R-:W-:-:S04]  /*0370*/  IMAD.SHL.U32 R5, R5, 0x4, RZ ;  /* 0x0000000405057824 */ /* 0x000fc800078e00ff */
[----:B------:R-:W-:Y:S01]  /*0380*/  IMAD.IADD R0, R0, 0x1, -R7 ;  /* 0x0000000100007824 */ /* 0x000fe200078e0a07 */
[----:B------:R-:W-:-:S03]  /*0390*/  LOP3.LUT R5, R5, 0xfffffff0, RZ, 0xc0, !PT ;  /* 0xfffffff005057812 */ /* 0x000fc600078ec0ff */
[----:B------:R-:W-:-:S04]  /*03a0*/  IMAD R0, R11, 0x4, R0 ;  /* 0x000000040b007824 */ /* 0x000fc800078e0200 */
[----:B------:R-:W-:-:S04]  /*03b0*/  IMAD.IADD R5, R0, 0x1, R5 ;  /* 0x0000000100057824 */ /* 0x000fc800078e0205 */
[----:B-1----:R-:W-:-:S05]  /*03c0*/  IMAD.WIDE R2, R5, 0x4, R2 ;  /* 0x0000000405027825 */ /* 0x002fca00078e0202 */
[----:B0-----:R-:W-:Y:S01]  /*03d0*/  STG.E desc[UR6][R2.64], R9 ;  /* 0x0000000902007986 */ /* 0x001fe2000c101906 */
[----:B------:R-:W-:Y:S05]  /*03e0*/  EXIT ;  /* 0x000000000000794d */ /* 0x000fea0003800000 */
.L_x_0:
[----:B------:R-:W-:-:S00]  /*03f0*/  BRA `(.L_x_0) ;  /* 0xfffffffc00fc7947 */ /* 0x000fc0000383ffff */
[----:B------:R-:W-:-:S00]  /*0400*/  NOP ;  /* 0x0000000000007918 */ /* 0x000fc00000000000 */
[----:B------:R-:W-:-:S00]  /*0410*/  NOP ;  /* 0x0000000000007918 */ /* 0x000fc00000000000 */
[----:B------:R-:W-:-:S00]  /*0420*/  NOP ;  /* 0x0000000000007918 */ /* 0x000fc00000000000 */
[----:B------:R-:W-:-:S00]  /*0430*/  NOP ;  /* 0x0000000000007918 */ /* 0x000fc00000000000 */
[----:B------:R-:W-:-:S00]  /*0440*/  NOP ;  /* 0x0000000000007918 */ /* 0x000fc00000000000 */
[----:B------:R-:W-:-:S00]  /*0450*/  NOP ;  /* 0x0000000000007918 */ /* 0x000fc00000000000 */
[----:B------:R-:W-:-:S00]  /*0460*/  NOP ;  /* 0x0000000000007918 */ /* 0x000fc00000000000 */
[----:B------:R-:W-:-:S00]  /*0470*/  NOP ;  /* 0x0000000000007918 */ /* 0x000fc00000000000 */
.L_x_1:


//--------------------- .nv.shared.triton_poi_fused_clone_4 --------------------------
	.section	.nv.shared.triton_poi_fused_clone_4,"aw",@nobits
	.sectionflags	@""
	.align	16
	.zero		1024


//--------------------- .nv.constant0.triton_poi_fused_clone_4 --------------------------
	.section	.nv.constant0.triton_poi_fused_clone_4,"a",@progbits
	.sectionflags	@""
	.align	4
.nv.constant0.triton_poi_fused_clone_4:
	.zero		568
